//
// Generated by NVIDIA NVVM Compiler
//
// Compiler Build ID: CL-36424714
// Cuda compilation tools, release 13.0, V13.0.88
// Based on NVVM 20.0.0
//

.version 9.0
.target sm_100
.address_size 64

	// .globl	_Z7conv_1dPiS_i
.const .align 4 .b8 mask[32];

.visible .entry _Z7conv_1dPiS_i(
	.param .u64 .ptr .align 1 _Z7conv_1dPiS_i_param_0,
	.param .u64 .ptr .align 1 _Z7conv_1dPiS_i_param_1,
	.param .u32 _Z7conv_1dPiS_i_param_2
)
{
	.reg .pred 	%p<25>;
	.reg .b32 	%r<54>;
	.reg .b64 	%rd<23>;

	ld.param.u64 	%rd3, [_Z7conv_1dPiS_i_param_0];
	ld.param.u64 	%rd2, [_Z7conv_1dPiS_i_param_1];
	ld.param.u32 	%r24, [_Z7conv_1dPiS_i_param_2];
	cvta.to.global.u64 	%rd1, %rd3;
	mov.u32 	%r26, %ctaid.x;
	mov.u32 	%r27, %ntid.x;
	mov.u32 	%r28, %tid.x;
	mad.lo.s32 	%r1, %r26, %r27, %r28;
	add.s32 	%r2, %r1, -4;
	setp.lt.s32 	%p1, %r1, 4;
	setp.ge.s32 	%p2, %r2, %r24;
	mov.b32 	%r47, 0;
	or.pred  	%p3, %p1, %p2;
	@%p3 bra 	$L__BB0_2;
	mul.wide.u32 	%rd4, %r2, 4;
	add.s64 	%rd5, %rd1, %rd4;
	ld.global.u32 	%r29, [%rd5];
	ld.const.u32 	%r30, [mask];
	mul.lo.s32 	%r47, %r30, %r29;
$L__BB0_2:
	add.s32 	%r5, %r1, -3;
	setp.lt.s32 	%p4, %r1, 3;
	setp.ge.s32 	%p5, %r5, %r24;
	or.pred  	%p6, %p4, %p5;
	@%p6 bra 	$L__BB0_4;
	mul.wide.u32 	%rd6, %r5, 4;
	add.s64 	%rd7, %rd1, %rd6;
	ld.global.u32 	%r31, [%rd7];
	ld.const.u32 	%r32, [mask+4];
	mad.lo.s32 	%r47, %r32, %r31, %r47;
$L__BB0_4:
	add.s32 	%r8, %r1, -2;
	setp.lt.s32 	%p7, %r1, 2;
	setp.ge.s32 	%p8, %r8, %r24;
	or.pred  	%p9, %p7, %p8;
	@%p9 bra 	$L__BB0_6;
	mul.wide.u32 	%rd8, %r8, 4;
	add.s64 	%rd9, %rd1, %rd8;
	ld.global.u32 	%r33, [%rd9];
	ld.const.u32 	%r34, [mask+8];
	mad.lo.s32 	%r47, %r34, %r33, %r47;
$L__BB0_6:
	setp.lt.s32 	%p10, %r1, 1;
	setp.gt.s32 	%p11, %r1, %r24;
	or.pred  	%p12, %p10, %p11;
	@%p12 bra 	$L__BB0_8;
	add.s32 	%r35, %r1, -1;
	mul.wide.u32 	%rd10, %r35, 4;
	add.s64 	%rd11, %rd1, %rd10;
	ld.global.u32 	%r36, [%rd11];
	ld.const.u32 	%r37, [mask+12];
	mad.lo.s32 	%r47, %r37, %r36, %r47;
$L__BB0_8:
	setp.lt.s32 	%p13, %r1, 0;
	setp.ge.s32 	%p14, %r1, %r24;
	or.pred  	%p15, %p13, %p14;
	@%p15 bra 	$L__BB0_10;
	mul.wide.u32 	%rd12, %r1, 4;
	add.s64 	%rd13, %rd1, %rd12;
	ld.global.u32 	%r38, [%rd13];
	ld.const.u32 	%r39, [mask+16];
	mad.lo.s32 	%r47, %r39, %r38, %r47;
$L__BB0_10:
	add.s32 	%r15, %r1, 1;
	setp.lt.s32 	%p16, %r1, -1;
	setp.ge.s32 	%p17, %r15, %r24;
	or.pred  	%p18, %p16, %p17;
	@%p18 bra 	$L__BB0_12;
	mul.wide.u32 	%rd14, %r15, 4;
	add.s64 	%rd15, %rd1, %rd14;
	ld.global.u32 	%r40, [%rd15];
	ld.const.u32 	%r41, [mask+20];
	mad.lo.s32 	%r47, %r41, %r40, %r47;
$L__BB0_12:
	add.s32 	%r18, %r1, 2;
	setp.lt.s32 	%p19, %r1, -2;
	setp.ge.s32 	%p20, %r18, %r24;
	or.pred  	%p21, %p19, %p20;
	@%p21 bra 	$L__BB0_14;
	mul.wide.u32 	%rd16, %r18, 4;
	add.s64 	%rd17, %rd1, %rd16;
	ld.global.u32 	%r42, [%rd17];
	ld.const.u32 	%r43, [mask+24];
	mad.lo.s32 	%r47, %r43, %r42, %r47;
$L__BB0_14:
	add.s32 	%r21, %r1, 3;
	setp.lt.s32 	%p22, %r1, -3;
	setp.ge.s32 	%p23, %r21, %r24;
	or.pred  	%p24, %p22, %p23;
	@%p24 bra 	$L__BB0_16;
	mul.wide.u32 	%rd18, %r21, 4;
	add.s64 	%rd19, %rd1, %rd18;
	ld.global.u32 	%r44, [%rd19];
	ld.const.u32 	%r45, [mask+28];
	mad.lo.s32 	%r47, %r45, %r44, %r47;
$L__BB0_16:
	cvta.to.global.u64 	%rd20, %rd2;
	mul.wide.s32 	%rd21, %r1, 4;
	add.s64 	%rd22, %rd20, %rd21;
	st.global.u32 	[%rd22], %r47;
	ret;

}


// ===== COMPILED SASS (sm_100) =====

	.target	sm_100

	.elftype	@"ET_EXEC"


//--------------------- .note.nv.tkinfo           --------------------------
	.section	.note.nv.tkinfo,"",@"SHT_NOTE"
	.sectionflags	@"SHF_NOTE_NV_TKINFO"
	.tkinfo
        /*0018*/ 	.word	0x00000002
        /*0030*/ 	.string	""
        /*0030*/ 	.string	"ptxas"
        /*0030*/ 	.string	"Cuda compilation tools, release 13.0, V13.0.88"
        /*0030*/ 	.string	"Build cuda_13.0.r13.0/compiler.36424714_0"
        /*0030*/ 	.string	"-arch sm_100 -m 64 "



//--------------------- .note.nv.cuinfo           --------------------------
	.section	.note.nv.cuinfo,"",@"SHT_NOTE"
	.sectionflags	@"SHF_NOTE_NV_CUINFO"
        /*0018*/ 	.short	0x0002
        /*001a*/ 	.short	0x0064
        /*001c*/ 	.short	0x0082
	.zero		2


//--------------------- .nv.info                  --------------------------
	.section	.nv.info,"",@"SHT_CUDA_INFO"
	.align	4


	//----- nvinfo : EIATTR_REGCOUNT
	.align		4
        /*0000*/ 	.byte	0x04, 0x2f
        /*0002*/ 	.short	(.L_2 - .L_1)
	.align		4
.L_1:
        /*0004*/ 	.word	index@(_Z7conv_1dPiS_i)
        /*0008*/ 	.word	0x0000001e


	//----- nvinfo : EIATTR_FRAME_SIZE
	.align		4
.L_2:
        /*000c*/ 	.byte	0x04, 0x11
        /*000e*/ 	.short	(.L_4 - .L_3)
	.align		4
.L_3:
        /*0010*/ 	.word	index@(_Z7conv_1dPiS_i)
        /*0014*/ 	.word	0x00000000


	//----- nvinfo : EIATTR_MIN_STACK_SIZE
	.align		4
.L_4:
        /*0018*/ 	.byte	0x04, 0x12
        /*001a*/ 	.short	(.L_6 - .L_5)
	.align		4
.L_5:
        /*001c*/ 	.word	index@(_Z7conv_1dPiS_i)
        /*0020*/ 	.word	0x00000000
.L_6:


//--------------------- .nv.compat                --------------------------
	.section	.nv.compat,"",@"SHT_CUDA_COMPAT_INFO"
	.align	4
        /*0000*/ 	.byte	0x02, 0x09, 0x00, 0x00, 0x02, 0x02, 0x01, 0x00, 0x02, 0x05, 0x05, 0x00, 0x03, 0x07, 0x01, 0x01
        /*0010*/ 	.byte	0x02, 0x03, 0x00, 0x00, 0x02, 0x06, 0x01, 0x00, 0x04, 0x0b, 0x08, 0x00, 0x09, 0x00, 0x00, 0x00
        /*0020*/ 	.byte	0x00, 0x00, 0x00, 0x00


//--------------------- .nv.info._Z7conv_1dPiS_i  --------------------------
	.section	.nv.info._Z7conv_1dPiS_i,"",@"SHT_CUDA_INFO"
	.sectionflags	@""
	.align	4


	//----- nvinfo : EIATTR_CUDA_API_VERSION
	.align		4
        /*0000*/ 	.byte	0x04, 0x37
        /*0002*/ 	.short	(.L_8 - .L_7)
.L_7:
        /*0004*/ 	.word	0x00000082


	//----- nvinfo : EIATTR_KPARAM_INFO
	.align		4
.L_8:
        /*0008*/ 	.byte	0x04, 0x17
        /*000a*/ 	.short	(.L_10 - .L_9)
.L_9:
        /*000c*/ 	.word	0x00000000
        /*0010*/ 	.short	0x0002
        /*0012*/ 	.short	0x0010
        /*0014*/ 	.byte	0x00, 0xf0, 0x11, 0x00


	//----- nvinfo : EIATTR_KPARAM_INFO
	.align		4
.L_10:
        /*0018*/ 	.byte	0x04, 0x17
        /*001a*/ 	.short	(.L_12 - .L_11)
.L_11:
        /*001c*/ 	.word	0x00000000
        /*0020*/ 	.short	0x0001
        /*0022*/ 	.short	0x0008
        /*0024*/ 	.byte	0x00, 0xf5, 0x21, 0x00


	//----- nvinfo : EIATTR_KPARAM_INFO
	.align		4
.L_12:
        /*0028*/ 	.byte	0x04, 0x17
        /*002a*/ 	.short	(.L_14 - .L_13)
.L_13:
        /*002c*/ 	.word	0x00000000
        /*0030*/ 	.short	0x0000
        /*0032*/ 	.short	0x0000
        /*0034*/ 	.byte	0x00, 0xf5, 0x21, 0x00


	//----- nvinfo : EIATTR_SPARSE_MMA_MASK
	.align		4
.L_14:
        /*0038*/ 	.byte	0x03, 0x50
        /*003a*/ 	.short	0x0000


	//----- nvinfo : EIATTR_MAXREG_COUNT
	.align		4
        /*003c*/ 	.byte	0x03, 0x1b
        /*003e*/ 	.short	0x00ff


	//----- nvinfo : EIATTR_MERCURY_ISA_VERSION
	.align		4
        /*0040*/ 	.byte	0x03, 0x5f
        /*0042*/ 	.short	0x0101


	//----- nvinfo : EIATTR_VRC_CTA_INIT_COUNT
	.align		4
        /*0044*/ 	.byte	0x02, 0x4a
	.zero		1
	.zero		1


	//----- nvinfo : EIATTR_EXIT_INSTR_OFFSETS
	.align		4
        /*0048*/ 	.byte	0x04, 0x1c
        /*004a*/ 	.short	(.L_16 - .L_15)


	//   ....[0]....
.L_15:
        /*004c*/ 	.word	0x000004a0


	//----- nvinfo : EIATTR_CBANK_PARAM_SIZE
	.align		4
.L_16:
        /*0050*/ 	.byte	0x03, 0x19
        /*0052*/ 	.short	0x0014


	//----- nvinfo : EIATTR_PARAM_CBANK
	.align		4
        /*0054*/ 	.byte	0x04, 0x0a
        /*0056*/ 	.short	(.L_18 - .L_17)
	.align		4
.L_17:
        /*0058*/ 	.word	index@(.nv.constant0._Z7conv_1dPiS_i)
        /*005c*/ 	.short	0x0380
        /*005e*/ 	.short	0x0014


	//----- nvinfo : EIATTR_SW_WAR
	.align		4
.L_18:
        /*0060*/ 	.byte	0x04, 0x36
        /*0062*/ 	.short	(.L_20 - .L_19)
.L_19:
        /*0064*/ 	.word	0x00000008
.L_20:


//--------------------- .nv.callgraph             --------------------------
	.section	.nv.callgraph,"",@"SHT_CUDA_CALLGRAPH"
	.align	4
	.sectionentsize	8
	.align		4
        /*0000*/ 	.word	0x00000000
	.align		4
        /*0004*/ 	.word	0xffffffff
	.align		4
        /*0008*/ 	.word	0x00000000
	.align		4
        /*000c*/ 	.word	0xfffffffe
	.align		4
        /*0010*/ 	.word	0x00000000
	.align		4
        /*0014*/ 	.word	0xfffffffd
	.align		4
        /*0018*/ 	.word	0x00000000
	.align		4
        /*001c*/ 	.word	0xfffffffc


//--------------------- .nv.constant3             --------------------------
	.section	.nv.constant3,"a",@progbits
	.align	4
.nv.constant3:
	.type		mask,@object
	.size		mask,(.L_0 - mask)
mask:
	.zero		32
.L_0:


//--------------------- .text._Z7conv_1dPiS_i     --------------------------
	.section	.text._Z7conv_1dPiS_i,"ax",@progbits
	.align	128
        .global         _Z7conv_1dPiS_i
        .type           _Z7conv_1dPiS_i,@function
        .size           _Z7conv_1dPiS_i,(.L_x_1 - _Z7conv_1dPiS_i)
        .other          _Z7conv_1dPiS_i,@"STO_CUDA_ENTRY STV_DEFAULT"
_Z7conv_1dPiS_i:
.text._Z7conv_1dPiS_i:
[----:B------:R-:W-:Y:S01]  /*0000*/  LDC R1, c[0x0][0x37c] ;  /* 0x0000df00ff017b82 */ /* 0x000fe20000000800 */
[----:B------:R-:W0:Y:S07]  /*0010*/  S2R R0, SR_TID.X ;  /* 0x0000000000007919 */ /* 0x000e2e0000002100 */
[----:B------:R-:W0:Y:S01]  /*0020*/  S2UR UR4, SR_CTAID.X ;  /* 0x00000000000479c3 */ /* 0x000e220000002500 */
[----:B------:R-:W1:Y:S07]  /*0030*/  LDCU UR6, c[0x0][0x390] ;  /* 0x00007200ff0677ac */ /* 0x000e6e0008000800 */
[----:B------:R-:W0:Y:S02]  /*0040*/  LDC R11, c[0x0][0x360] ;  /* 0x0000d800ff0b7b82 */ /* 0x000e240000000800 */
[----:B0-----:R-:W-:Y:S01]  /*0050*/  IMAD R11, R11, UR4, R0 ;  /* 0x000000040b0b7c24 */ /* 0x001fe2000f8e0200 */
[----:B------:R-:W0:Y:S04]  /*0060*/  LDCU.64 UR4, c[0x0][0x358] ;  /* 0x00006b00ff0477ac */ /* 0x000e280008000a00 */
[----:B------:R-:W-:-:S04]  /*0070*/  IADD3 R5, PT, PT, R11, -0x4, RZ ;  /* 0xfffffffc0b057810 */ /* 0x000fc80007ffe0ff */
[----:B-1----:R-:W-:-:S04]  /*0080*/  ISETP.GE.AND P6, PT, R5, UR6, PT ;  /* 0x0000000605007c0c */ /* 0x002fc8000bfc6270 */
[----:B------:R-:W-:-:S13]  /*0090*/  ISETP.LT.OR P6, PT, R11, 0x4, P6 ;  /* 0x000000040b00780c */ /* 0x000fda00037c1670 */
[----:B------:R-:W1:Y:S02]  /*00a0*/  @!P6 LDC.64 R2, c[0x0][0x380] ;  /* 0x0000e000ff02eb82 */ /* 0x000e640000000a00 */
[----:B-1----:R-:W-:-:S06]  /*00b0*/  @!P6 IMAD.WIDE.U32 R2, R5, 0x4, R2 ;  /* 0x000000040502e825 */ /* 0x002fcc00078e0002 */
[----:B------:R-:W1:Y:S01]  /*00c0*/  @!P6 LDC R5, c[0x3][RZ] ;  /* 0x00c00000ff05eb82 */ /* 0x000e620000000800 */
[----:B0-----:R-:W1:Y:S01]  /*00d0*/  @!P6 LDG.E R2, desc[UR4][R2.64] ;  /* 0x000000040202e981 */ /* 0x001e62000c1e1900 */
[C---:B------:R-:W-:Y:S01]  /*00e0*/  VIADD R21, R11.reuse, 0xfffffffd ;  /* 0xfffffffd0b157836 */ /* 0x040fe20000000000 */
[C---:B------:R-:W-:Y:S01]  /*00f0*/  IADD3 R25, PT, PT, R11.reuse, -0x2, RZ ;  /* 0xfffffffe0b197810 */ /* 0x040fe20007ffe0ff */
[C---:B------:R-:W-:Y:S01]  /*0100*/  VIADD R19, R11.reuse, 0x1 ;  /* 0x000000010b137836 */ /* 0x040fe20000000000 */
[----:B------:R-:W-:Y:S01]  /*0110*/  ISETP.GT.AND P2, PT, R11, UR6, PT ;  /* 0x000000060b007c0c */ /* 0x000fe2000bf44270 */
[----:B------:R-:W-:Y:S01]  /*0120*/  IMAD.MOV.U32 R0, RZ, RZ, RZ ;  /* 0x000000ffff007224 */ /* 0x000fe200078e00ff */
[----:B------:R-:W-:Y:S02]  /*0130*/  ISETP.GE.AND P0, PT, R21, UR6, PT ;  /* 0x0000000615007c0c */ /* 0x000fe4000bf06270 */
[----:B------:R-:W-:Y:S02]  /*0140*/  ISETP.GE.AND P1, PT, R25, UR6, PT ;  /* 0x0000000619007c0c */ /* 0x000fe4000bf26270 */
[----:B------:R-:W-:-:S02]  /*0150*/  ISETP.LT.OR P0, PT, R11, 0x3, P0 ;  /* 0x000000030b00780c */ /* 0x000fc40000701670 */
[C---:B------:R-:W-:Y:S02]  /*0160*/  ISETP.LT.OR P1, PT, R11.reuse, 0x2, P1 ;  /* 0x000000020b00780c */ /* 0x040fe40000f21670 */
[C---:B------:R-:W-:Y:S02]  /*0170*/  ISETP.GE.AND P3, PT, R11.reuse, UR6, PT ;  /* 0x000000060b007c0c */ /* 0x040fe4000bf66270 */
[C---:B------:R-:W-:Y:S02]  /*0180*/  ISETP.LT.OR P2, PT, R11.reuse, 0x1, P2 ;  /* 0x000000010b00780c */ /* 0x040fe40001741670 */
[----:B------:R-:W-:Y:S02]  /*0190*/  IADD3 R17, PT, PT, R11, 0x2, RZ ;  /* 0x000000020b117810 */ /* 0x000fe40007ffe0ff */
[----:B------:R-:W-:Y:S02]  /*01a0*/  ISETP.GE.AND P5, PT, R19, UR6, PT ;  /* 0x0000000613007c0c */ /* 0x000fe4000bfa6270 */
[C---:B------:R-:W-:Y:S01]  /*01b0*/  ISETP.LT.OR P3, PT, R11.reuse, RZ, P3 ;  /* 0x000000ff0b00720c */ /* 0x040fe20001f61670 */
[----:B------:R-:W0:Y:S01]  /*01c0*/  @!P0 LDC.64 R6, c[0x0][0x380] ;  /* 0x0000e000ff068b82 */ /* 0x000e220000000a00 */
[----:B------:R-:W-:-:S02]  /*01d0*/  IADD3 R15, PT, PT, R11, 0x3, RZ ;  /* 0x000000030b0f7810 */ /* 0x000fc40007ffe0ff */
[----:B------:R-:W-:Y:S02]  /*01e0*/  ISETP.GE.AND P4, PT, R17, UR6, PT ;  /* 0x0000000611007c0c */ /* 0x000fe4000bf86270 */
[C---:B------:R-:W-:Y:S02]  /*01f0*/  ISETP.LT.OR P5, PT, R11.reuse, -0x1, P5 ;  /* 0xffffffff0b00780c */ /* 0x040fe40002fa1670 */
[----:B------:R-:W-:Y:S01]  /*0200*/  ISETP.LT.OR P4, PT, R11, -0x2, P4 ;  /* 0xfffffffe0b00780c */ /* 0x000fe20002781670 */
[----:B------:R-:W2:Y:S08]  /*0210*/  @!P1 LDC.64 R22, c[0x0][0x380] ;  /* 0x0000e000ff169b82 */ /* 0x000eb00000000a00 */
[----:B------:R-:W3:Y:S08]  /*0220*/  @!P2 LDC.64 R12, c[0x0][0x380] ;  /* 0x0000e000ff0cab82 */ /* 0x000ef00000000a00 */
[----:B------:R-:W4:Y:S01]  /*0230*/  @!P3 LDC.64 R8, c[0x0][0x380] ;  /* 0x0000e000ff08bb82 */ /* 0x000f220000000a00 */
[----:B0-----:R-:W-:Y:S01]  /*0240*/  @!P0 IMAD.WIDE.U32 R20, R21, 0x4, R6 ;  /* 0x0000000415148825 */ /* 0x001fe200078e0006 */
[----:B------:R-:W-:-:S05]  /*0250*/  @!P2 IADD3 R27, PT, PT, R11, -0x1, RZ ;  /* 0xffffffff0b1ba810 */ /* 0x000fca0007ffe0ff */
[----:B------:R-:W5:Y:S01]  /*0260*/  @!P0 LDG.E R21, desc[UR4][R20.64] ;  /* 0x0000000414158981 */ /* 0x000f62000c1e1900 */
[----:B--2---:R-:W-:Y:S01]  /*0270*/  @!P1 IMAD.WIDE.U32 R22, R25, 0x4, R22 ;  /* 0x0000000419169825 */ /* 0x004fe200078e0016 */
[----:B------:R-:W0:Y:S03]  /*0280*/  @!P3 LDC R10, c[0x3][0x10] ;  /* 0x00c00400ff0abb82 */ /* 0x000e260000000800 */
[----:B---3--:R-:W-:-:S05]  /*0290*/  @!P2 IMAD.WIDE.U32 R24, R27, 0x4, R12 ;  /* 0x000000041b18a825 */ /* 0x008fca00078e000c */
[----:B------:R-:W2:Y:S01]  /*02a0*/  @!P4 LDC R14, c[0x3][0x18] ;  /* 0x00c00600ff0ecb82 */ /* 0x000ea20000000800 */
[----:B------:R-:W3:Y:S01]  /*02b0*/  @!P1 LDG.E R13, desc[UR4][R22.64] ;  /* 0x00000004160d9981 */ /* 0x000ee2000c1e1900 */
[----:B----4-:R-:W-:-:S06]  /*02c0*/  @!P3 IMAD.WIDE.U32 R26, R11, 0x4, R8 ;  /* 0x000000040b1ab825 */ /* 0x010fcc00078e0008 */
[----:B------:R-:W4:Y:S01]  /*02d0*/  @!P5 LDC R12, c[0x3][0x14] ;  /* 0x00c00500ff0cdb82 */ /* 0x000f220000000800 */
[----:B------:R-:W2:Y:S07]  /*02e0*/  @!P2 LDG.E R9, desc[UR4][R24.64] ;  /* 0x000000041809a981 */ /* 0x000eae000c1e1900 */
[----:B------:R-:W2:Y:S01]  /*02f0*/  @!P2 LDC R8, c[0x3][0xc] ;  /* 0x00c00300ff08ab82 */ /* 0x000ea20000000800 */
[----:B-1----:R-:W-:Y:S01]  /*0300*/  @!P6 IMAD R0, R2, R5, RZ ;  /* 0x000000050200e224 */ /* 0x002fe200078e02ff */
[----:B------:R-:W-:-:S06]  /*0310*/  ISETP.GE.AND P6, PT, R15, UR6, PT ;  /* 0x000000060f007c0c */ /* 0x000fcc000bfc6270 */
[----:B------:R-:W1:Y:S01]  /*0320*/  @!P5 LDC.64 R4, c[0x0][0x380] ;  /* 0x0000e000ff04db82 */ /* 0x000e620000000a00 */
[----:B------:R-:W-:-:S07]  /*0330*/  ISETP.LT.OR P6, PT, R11, -0x3, P6 ;  /* 0xfffffffd0b00780c */ /* 0x000fce00037c1670 */
[----:B------:R-:W0:Y:S08]  /*0340*/  @!P4 LDC.64 R2, c[0x0][0x380] ;  /* 0x0000e000ff02cb82 */ /* 0x000e300000000a00 */
[----:B------:R-:W4:Y:S01]  /*0350*/  @!P6 LDC.64 R6, c[0x0][0x380] ;  /* 0x0000e000ff06eb82 */ /* 0x000f220000000a00 */
[----:B-1----:R-:W-:Y:S02]  /*0360*/  @!P5 IMAD.WIDE.U32 R18, R19, 0x4, R4 ;  /* 0x000000041312d825 */ /* 0x002fe400078e0004 */
[----:B------:R-:W2:Y:S05]  /*0370*/  @!P3 LDG.E R5, desc[UR4][R26.64] ;  /* 0x000000041a05b981 */ /* 0x000eaa000c1e1900 */
[----:B------:R-:W3:Y:S01]  /*0380*/  @!P1 LDC R4, c[0x3][0x8] ;  /* 0x00c00200ff049b82 */ /* 0x000ee20000000800 */
[----:B------:R-:W2:Y:S01]  /*0390*/  @!P5 LDG.E R19, desc[UR4][R18.64] ;  /* 0x000000041213d981 */ /* 0x000ea2000c1e1900 */
[----:B0-----:R-:W-:-:S06]  /*03a0*/  @!P4 IMAD.WIDE.U32 R16, R17, 0x4, R2 ;  /* 0x000000041110c825 */ /* 0x001fcc00078e0002 */
[----:B------:R-:W5:Y:S01]  /*03b0*/  @!P0 LDC R2, c[0x3][0x4] ;  /* 0x00c00100ff028b82 */ /* 0x000f620000000800 */
[----:B------:R-:W2:Y:S01]  /*03c0*/  @!P4 LDG.E R17, desc[UR4][R16.64] ;  /* 0x000000041011c981 */ /* 0x000ea2000c1e1900 */
[----:B----4-:R-:W-:-:S06]  /*03d0*/  @!P6 IMAD.WIDE.U32 R6, R15, 0x4, R6 ;  /* 0x000000040f06e825 */ /* 0x010fcc00078e0006 */
[----:B------:R-:W0:Y:S01]  /*03e0*/  @!P6 LDC R15, c[0x3][0x1c] ;  /* 0x00c00700ff0feb82 */ /* 0x000e220000000800 */
[----:B------:R-:W0:Y:S01]  /*03f0*/  @!P6 LDG.E R7, desc[UR4][R6.64] ;  /* 0x000000040607e981 */ /* 0x000e22000c1e1900 */
[----:B-----5:R-:W-:-:S06]  /*0400*/  @!P0 IMAD R0, R21, R2, R0 ;  /* 0x0000000215008224 */ /* 0x020fcc00078e0200 */
[----:B------:R-:W1:Y:S01]  /*0410*/  LDC.64 R2, c[0x0][0x388] ;  /* 0x0000e200ff027b82 */ /* 0x000e620000000a00 */
[----:B---3--:R-:W-:-:S04]  /*0420*/  @!P1 IMAD R0, R13, R4, R0 ;  /* 0x000000040d009224 */ /* 0x008fc800078e0200 */
[----:B--2---:R-:W-:Y:S02]  /*0430*/  @!P2 IMAD R0, R9, R8, R0 ;  /* 0x000000080900a224 */ /* 0x004fe400078e0200 */
[----:B-1----:R-:W-:-:S04]  /*0440*/  IMAD.WIDE R2, R11, 0x4, R2 ;  /* 0x000000040b027825 */ /* 0x002fc800078e0202 */
[----:B------:R-:W-:-:S04]  /*0450*/  @!P3 IMAD R0, R5, R10, R0 ;  /* 0x0000000a0500b224 */ /* 0x000fc800078e0200 */
[----:B------:R-:W-:-:S04]  /*0460*/  @!P5 IMAD R0, R19, R12, R0 ;  /* 0x0000000c1300d224 */ /* 0x000fc800078e0200 */
[----:B------:R-:W-:-:S04]  /*0470*/  @!P4 IMAD R0, R17, R14, R0 ;  /* 0x0000000e1100c224 */ /* 0x000fc800078e0200 */
[----:B0-----:R-:W-:-:S05]  /*0480*/  @!P6 IMAD R0, R7, R15, R0 ;  /* 0x0000000f0700e224 */ /* 0x001fca00078e0200 */
[----:B------:R-:W-:Y:S01]  /*0490*/  STG.E desc[UR4][R2.64], R0 ;  /* 0x0000000002007986 */ /* 0x000fe2000c101904 */
[----:B------:R-:W-:Y:S05]  /*04a0*/  EXIT ;  /* 0x000000000000794d */ /* 0x000fea0003800000 */
.L_x_0:
[----:B------:R-:W-:-:S00]  /*04b0*/  BRA `(.L_x_0) ;  /* 0xfffffffc00fc7947 */ /* 0x000fc0000383ffff */
[----:B------:R-:W-:-:S00]  /*04c0*/  NOP ;  /* 0x0000000000007918 */ /* 0x000fc00000000000 */
        /* <DEDUP_REMOVED lines=11> */
.L_x_1:


//--------------------- .nv.shared.reserved.0     --------------------------
	.section	.nv.shared.reserved.0,"aw",@nobits
	.weak		__nv_reservedSMEM_offset_0_alias
	.size		__nv_reservedSMEM_offset_0_alias, 0, 64
	.other		__nv_reservedSMEM_offset_0_alias,@"STO_CUDA_RESERVED_SHARED STV_DEFAULT"
__nv_reservedSMEM_offset_0_alias:
	.zero		0
	.zero		64


//--------------------- .nv.constant0._Z7conv_1dPiS_i --------------------------
	.section	.nv.constant0._Z7conv_1dPiS_i,"a",@progbits
	.sectionflags	@""
	.align	4
.nv.constant0._Z7conv_1dPiS_i:
	.zero		916


//--------------------- SYMBOLS --------------------------

	.type		.nv.reservedSmem.offset0,@object
	.size		.nv.reservedSmem.offset0,0x4
